//
// Generated by NVIDIA NVVM Compiler
//
// Compiler Build ID: CL-36424714
// Cuda compilation tools, release 13.0, V13.0.88
// Based on NVVM 20.0.0
//

.version 9.0
.target sm_100
.address_size 64

	// .globl	_Z9movingAvgPiPf

.visible .entry _Z9movingAvgPiPf(
	.param .u64 .ptr .align 1 _Z9movingAvgPiPf_param_0,
	.param .u64 .ptr .align 1 _Z9movingAvgPiPf_param_1
)
{
	.reg .pred 	%p<9>;
	.reg .b32 	%r<31>;
	.reg .b32 	%f<12>;
	.reg .b64 	%rd<23>;

	ld.param.u64 	%rd6, [_Z9movingAvgPiPf_param_0];
	ld.param.u64 	%rd7, [_Z9movingAvgPiPf_param_1];
	cvta.to.global.u64 	%rd8, %rd6;
	cvta.to.global.u64 	%rd1, %rd7;
	mov.u32 	%r1, %ctaid.x;
	mov.u32 	%r7, %ntid.x;
	mov.u32 	%r2, %tid.x;
	mad.lo.s32 	%r3, %r1, %r7, %r2;
	add.s32 	%r4, %r3, -2;
	mul.wide.s32 	%rd9, %r3, 4;
	add.s64 	%rd2, %rd8, %rd9;
	setp.gt.u32 	%p1, %r4, 7;
	@%p1 bra 	$L__BB0_2;
	ld.global.u32 	%r8, [%rd2];
	cvt.rn.f32.s32 	%f1, %r8;
	mul.wide.u32 	%rd10, %r4, 4;
	add.s64 	%rd11, %rd1, %rd10;
	ld.global.f32 	%f2, [%rd11];
	add.f32 	%f3, %f2, %f1;
	st.global.f32 	[%rd11], %f3;
$L__BB0_2:
	add.s32 	%r5, %r3, -1;
	setp.gt.u32 	%p2, %r5, 7;
	@%p2 bra 	$L__BB0_4;
	ld.global.u32 	%r9, [%rd2];
	cvt.rn.f32.s32 	%f4, %r9;
	mul.wide.u32 	%rd12, %r5, 4;
	add.s64 	%rd13, %rd1, %rd12;
	ld.global.f32 	%f5, [%rd13];
	add.f32 	%f6, %f5, %f4;
	st.global.f32 	[%rd13], %f6;
$L__BB0_4:
	setp.gt.u32 	%p3, %r3, 7;
	@%p3 bra 	$L__BB0_6;
	ld.global.u32 	%r10, [%rd2];
	cvt.rn.f32.s32 	%f7, %r10;
	mul.wide.u32 	%rd14, %r3, 4;
	add.s64 	%rd15, %rd1, %rd14;
	ld.global.f32 	%f8, [%rd15];
	add.f32 	%f9, %f8, %f7;
	st.global.f32 	[%rd15], %f9;
$L__BB0_6:
	// begin inline asm
	mov.u32 %r11, %envreg2;
	// end inline asm
	cvt.u64.u32 	%rd16, %r11;
	// begin inline asm
	mov.u32 %r12, %envreg1;
	// end inline asm
	cvt.u64.u32 	%rd17, %r12;
	shl.b64 	%rd18, %rd17, 32;
	or.b64  	%rd3, %rd18, %rd16;
	setp.ne.s64 	%p4, %rd3, 0;
	@%p4 bra 	$L__BB0_8;
	// begin inline asm
	trap;
	// end inline asm
$L__BB0_8:
	barrier.sync 	0;
	mov.u32 	%r13, %tid.y;
	add.s32 	%r14, %r2, %r13;
	mov.u32 	%r15, %tid.z;
	or.b32  	%r16, %r14, %r15;
	setp.ne.s32 	%p5, %r16, 0;
	@%p5 bra 	$L__BB0_11;
	add.s64 	%rd19, %rd3, 4;
	mov.u32 	%r19, %nctaid.x;
	mov.u32 	%r20, %nctaid.y;
	mul.lo.s32 	%r21, %r19, %r20;
	mov.u32 	%r22, %nctaid.z;
	mul.lo.s32 	%r23, %r21, %r22;
	mov.u32 	%r24, %ctaid.y;
	add.s32 	%r25, %r1, %r24;
	mov.u32 	%r26, %ctaid.z;
	neg.s32 	%r27, %r26;
	setp.eq.s32 	%p6, %r25, %r27;
	sub.s32 	%r28, -2147483647, %r23;
	selp.b32 	%r18, %r28, 1, %p6;
	// begin inline asm
	atom.add.release.gpu.u32 %r17,[%rd19],%r18;
	// end inline asm
$L__BB0_10:
	// begin inline asm
	ld.acquire.gpu.u32 %r29,[%rd19];
	// end inline asm
	xor.b32  	%r30, %r29, %r17;
	setp.gt.s32 	%p7, %r30, -1;
	@%p7 bra 	$L__BB0_10;
$L__BB0_11:
	barrier.sync 	0;
	setp.gt.s32 	%p8, %r3, 7;
	@%p8 bra 	$L__BB0_13;
	add.s64 	%rd22, %rd1, %rd9;
	ld.global.f32 	%f10, [%rd22];
	div.rn.f32 	%f11, %f10, 0f40400000;
	st.global.f32 	[%rd22], %f11;
$L__BB0_13:
	ret;

}


// ===== COMPILED SASS (sm_100) =====

	.target	sm_100

	.elftype	@"ET_EXEC"


//--------------------- .note.nv.tkinfo           --------------------------
	.section	.note.nv.tkinfo,"",@"SHT_NOTE"
	.sectionflags	@"SHF_NOTE_NV_TKINFO"
	.tkinfo
        /*0018*/ 	.word	0x00000002
        /*0030*/ 	.string	""
        /*0030*/ 	.string	"ptxas"
        /*0030*/ 	.string	"Cuda compilation tools, release 13.0, V13.0.88"
        /*0030*/ 	.string	"Build cuda_13.0.r13.0/compiler.36424714_0"
        /*0030*/ 	.string	"-arch sm_100 -m 64 "



//--------------------- .note.nv.cuinfo           --------------------------
	.section	.note.nv.cuinfo,"",@"SHT_NOTE"
	.sectionflags	@"SHF_NOTE_NV_CUINFO"
        /*0018*/ 	.short	0x0002
        /*001a*/ 	.short	0x0064
        /*001c*/ 	.short	0x0082
	.zero		2


//--------------------- .nv.info                  --------------------------
	.section	.nv.info,"",@"SHT_CUDA_INFO"
	.align	4


	//----- nvinfo : EIATTR_REGCOUNT
	.align		4
        /*0000*/ 	.byte	0x04, 0x2f
        /*0002*/ 	.short	(.L_1 - .L_0)
	.align		4
.L_0:
        /*0004*/ 	.word	index@(_Z9movingAvgPiPf)
        /*0008*/ 	.word	0x00000012


	//----- nvinfo : EIATTR_FRAME_SIZE
	.align		4
.L_1:
        /*000c*/ 	.byte	0x04, 0x11
        /*000e*/ 	.short	(.L_3 - .L_2)
	.align		4
.L_2:
        /*0010*/ 	.word	index@($__internal_0_$__cuda_sm3x_div_rn_noftz_f32_slowpath)
        /*0014*/ 	.word	0x00000000


	//----- nvinfo : EIATTR_FRAME_SIZE
	.align		4
.L_3:
        /*0018*/ 	.byte	0x04, 0x11
        /*001a*/ 	.short	(.L_5 - .L_4)
	.align		4
.L_4:
        /*001c*/ 	.word	index@(_Z9movingAvgPiPf)
        /*0020*/ 	.word	0x00000000


	//----- nvinfo : EIATTR_MIN_STACK_SIZE
	.align		4
.L_5:
        /*0024*/ 	.byte	0x04, 0x12
        /*0026*/ 	.short	(.L_7 - .L_6)
	.align		4
.L_6:
        /*0028*/ 	.word	index@(_Z9movingAvgPiPf)
        /*002c*/ 	.word	0x00000000
.L_7:


//--------------------- .nv.compat                --------------------------
	.section	.nv.compat,"",@"SHT_CUDA_COMPAT_INFO"
	.align	4
        /*0000*/ 	.byte	0x02, 0x09, 0x00, 0x00, 0x02, 0x02, 0x01, 0x00, 0x02, 0x05, 0x05, 0x00, 0x03, 0x07, 0x01, 0x01
        /*0010*/ 	.byte	0x02, 0x03, 0x00, 0x00, 0x02, 0x06, 0x01, 0x00, 0x04, 0x0b, 0x08, 0x00, 0x01, 0x00, 0x00, 0x00
        /*0020*/ 	.byte	0x00, 0x00, 0x00, 0x00


//--------------------- .nv.info._Z9movingAvgPiPf --------------------------
	.section	.nv.info._Z9movingAvgPiPf,"",@"SHT_CUDA_INFO"
	.sectionflags	@""
	.align	4


	//----- nvinfo : EIATTR_CUDA_API_VERSION
	.align		4
        /*0000*/ 	.byte	0x04, 0x37
        /*0002*/ 	.short	(.L_9 - .L_8)
.L_8:
        /*0004*/ 	.word	0x00000082


	//----- nvinfo : EIATTR_KPARAM_INFO
	.align		4
.L_9:
        /*0008*/ 	.byte	0x04, 0x17
        /*000a*/ 	.short	(.L_11 - .L_10)
.L_10:
        /*000c*/ 	.word	0x00000000
        /*0010*/ 	.short	0x0001
        /*0012*/ 	.short	0x0008
        /*0014*/ 	.byte	0x00, 0xf5, 0x21, 0x00


	//----- nvinfo : EIATTR_KPARAM_INFO
	.align		4
.L_11:
        /*0018*/ 	.byte	0x04, 0x17
        /*001a*/ 	.short	(.L_13 - .L_12)
.L_12:
        /*001c*/ 	.word	0x00000000
        /*0020*/ 	.short	0x0000
        /*0022*/ 	.short	0x0000
        /*0024*/ 	.byte	0x00, 0xf5, 0x21, 0x00


	//----- nvinfo : EIATTR_SPARSE_MMA_MASK
	.align		4
.L_13:
        /*0028*/ 	.byte	0x03, 0x50
        /*002a*/ 	.short	0x0000


	//----- nvinfo : EIATTR_MAXREG_COUNT
	.align		4
        /*002c*/ 	.byte	0x03, 0x1b
        /*002e*/ 	.short	0x00ff


	//----- nvinfo : EIATTR_NUM_BARRIERS
	.align		4
        /*0030*/ 	.byte	0x02, 0x4c
        /*0032*/ 	.byte	0x01
	.zero		1


	//----- nvinfo : EIATTR_MERCURY_ISA_VERSION
	.align		4
        /*0034*/ 	.byte	0x03, 0x5f
        /*0036*/ 	.short	0x0101


	//----- nvinfo : EIATTR_INT_WARP_WIDE_INSTR_OFFSETS
	.align		4
        /*0038*/ 	.byte	0x04, 0x31
        /*003a*/ 	.short	(.L_15 - .L_14)


	//   ....[0]....
.L_14:
        /*003c*/ 	.word	0x00000400


	//   ....[1]....
        /*0040*/ 	.word	0x00000550


	//----- nvinfo : EIATTR_COOP_GROUP_MASK_REGIDS
	.align		4
.L_15:
        /*0044*/ 	.byte	0x04, 0x29
        /*0046*/ 	.short	(.L_17 - .L_16)


	//   ....[0]....
.L_16:
        /*0048*/ 	.word	0xffffffff


	//   ....[1]....
        /*004c*/ 	.word	0xffffffff


	//----- nvinfo : EIATTR_COOP_GROUP_INSTR_OFFSETS
	.align		4
.L_17:
        /*0050*/ 	.byte	0x04, 0x28
        /*0052*/ 	.short	(.L_19 - .L_18)


	//   ....[0]....
.L_18:
        /*0054*/ 	.word	0x00000330


	//   ....[1]....
        /*0058*/ 	.word	0x000005e0


	//----- nvinfo : EIATTR_VRC_CTA_INIT_COUNT
	.align		4
.L_19:
        /*005c*/ 	.byte	0x02, 0x4a
	.zero		1
	.zero		1


	//----- nvinfo : EIATTR_EXIT_INSTR_OFFSETS
	.align		4
        /*0060*/ 	.byte	0x04, 0x1c
        /*0062*/ 	.short	(.L_21 - .L_20)


	//   ....[0]....
.L_20:
        /*0064*/ 	.word	0x000005f0


	//   ....[1]....
        /*0068*/ 	.word	0x00000720


	//----- nvinfo : EIATTR_CRS_STACK_SIZE
	.align		4
.L_21:
        /*006c*/ 	.byte	0x04, 0x1e
        /*006e*/ 	.short	(.L_23 - .L_22)
.L_22:
        /*0070*/ 	.word	0x00000000


	//----- nvinfo : EIATTR_CBANK_PARAM_SIZE
	.align		4
.L_23:
        /*0074*/ 	.byte	0x03, 0x19
        /*0076*/ 	.short	0x0010


	//----- nvinfo : EIATTR_PARAM_CBANK
	.align		4
        /*0078*/ 	.byte	0x04, 0x0a
        /*007a*/ 	.short	(.L_25 - .L_24)
	.align		4
.L_24:
        /*007c*/ 	.word	index@(.nv.constant0._Z9movingAvgPiPf)
        /*0080*/ 	.short	0x0380
        /*0082*/ 	.short	0x0010


	//----- nvinfo : EIATTR_SW_WAR
	.align		4
.L_25:
        /*0084*/ 	.byte	0x04, 0x36
        /*0086*/ 	.short	(.L_27 - .L_26)
.L_26:
        /*0088*/ 	.word	0x00000008
.L_27:


//--------------------- .nv.callgraph             --------------------------
	.section	.nv.callgraph,"",@"SHT_CUDA_CALLGRAPH"
	.align	4
	.sectionentsize	8
	.align		4
        /*0000*/ 	.word	0x00000000
	.align		4
        /*0004*/ 	.word	0xffffffff
	.align		4
        /*0008*/ 	.word	0x00000000
	.align		4
        /*000c*/ 	.word	0xfffffffe
	.align		4
        /*0010*/ 	.word	0x00000000
	.align		4
        /*0014*/ 	.word	0xfffffffd
	.align		4
        /*0018*/ 	.word	0x00000000
	.align		4
        /*001c*/ 	.word	0xfffffffc


//--------------------- .text._Z9movingAvgPiPf    --------------------------
	.section	.text._Z9movingAvgPiPf,"ax",@progbits
	.align	128
        .global         _Z9movingAvgPiPf
        .type           _Z9movingAvgPiPf,@function
        .size           _Z9movingAvgPiPf,(.L_x_18 - _Z9movingAvgPiPf)
        .other          _Z9movingAvgPiPf,@"STO_CUDA_ENTRY STV_DEFAULT"
_Z9movingAvgPiPf:
.text._Z9movingAvgPiPf:
[----:B------:R-:W-:Y:S01]  /*0000*/  LDC R1, c[0x0][0x37c] ;  /* 0x0000df00ff017b82 */ /* 0x000fe20000000800 */
[----:B------:R-:W0:Y:S07]  /*0010*/  S2R R4, SR_TID.X ;  /* 0x0000000000047919 */ /* 0x000e2e0000002100 */
[----:B------:R-:W0:Y:S01]  /*0020*/  S2UR UR12, SR_CTAID.X ;  /* 0x00000000000c79c3 */ /* 0x000e220000002500 */
[----:B------:R-:W1:Y:S07]  /*0030*/  LDCU.64 UR10, c[0x0][0x358] ;  /* 0x00006b00ff0a77ac */ /* 0x000e6e0008000a00 */
[----:B------:R-:W0:Y:S02]  /*0040*/  LDC R3, c[0x0][0x360] ;  /* 0x0000d800ff037b82 */ /* 0x000e240000000800 */
[----:B0-----:R-:W-:-:S06]  /*0050*/  IMAD R0, R3, UR12, R4 ;  /* 0x0000000c03007c24 */ /* 0x001fcc000f8e0204 */
[----:B------:R-:W0:Y:S01]  /*0060*/  LDC.64 R2, c[0x0][0x380] ;  /* 0x0000e000ff027b82 */ /* 0x000e220000000a00 */
[----:B------:R-:W-:-:S05]  /*0070*/  VIADD R5, R0, 0xfffffffe ;  /* 0xfffffffe00057836 */ /* 0x000fca0000000000 */
[----:B------:R-:W-:-:S13]  /*0080*/  ISETP.GT.U32.AND P0, PT, R5, 0x7, PT ;  /* 0x000000070500780c */ /* 0x000fda0003f04070 */
[----:B------:R-:W2:Y:S01]  /*0090*/  @!P0 LDC.64 R6, c[0x0][0x388] ;  /* 0x0000e200ff068b82 */ /* 0x000ea20000000a00 */
[----:B0-----:R-:W-:-:S05]  /*00a0*/  IMAD.WIDE R2, R0, 0x4, R2 ;  /* 0x0000000400027825 */ /* 0x001fca00078e0202 */
[----:B-1----:R-:W3:Y:S01]  /*00b0*/  @!P0 LDG.E R10, desc[UR10][R2.64] ;  /* 0x0000000a020a8981 */ /* 0x002ee2000c1e1900 */
[----:B--2---:R-:W-:-:S05]  /*00c0*/  @!P0 IMAD.WIDE.U32 R6, R5, 0x4, R6 ;  /* 0x0000000405068825 */ /* 0x004fca00078e0006 */
[----:B------:R-:W2:Y:S01]  /*00d0*/  @!P0 LDG.E R5, desc[UR10][R6.64] ;  /* 0x0000000a06058981 */ /* 0x000ea2000c1e1900 */
[----:B------:R-:W-:-:S05]  /*00e0*/  VIADD R11, R0, 0xffffffff ;  /* 0xffffffff000b7836 */ /* 0x000fca0000000000 */
[----:B------:R-:W-:-:S13]  /*00f0*/  ISETP.GT.U32.AND P1, PT, R11, 0x7, PT ;  /* 0x000000070b00780c */ /* 0x000fda0003f24070 */
[----:B------:R-:W0:Y:S02]  /*0100*/  @!P1 LDC.64 R8, c[0x0][0x388] ;  /* 0x0000e200ff089b82 */ /* 0x000e240000000a00 */
[----:B0-----:R-:W-:Y:S01]  /*0110*/  @!P1 IMAD.WIDE.U32 R8, R11, 0x4, R8 ;  /* 0x000000040b089825 */ /* 0x001fe200078e0008 */
[----:B---3--:R-:W-:-:S05]  /*0120*/  @!P0 I2FP.F32.S32 R10, R10 ;  /* 0x0000000a000a8245 */ /* 0x008fca0000201400 */
[----:B--2---:R-:W-:-:S05]  /*0130*/  @!P0 FADD R5, R10, R5 ;  /* 0x000000050a058221 */ /* 0x004fca0000000000 */
[----:B------:R0:W-:Y:S04]  /*0140*/  @!P0 STG.E desc[UR10][R6.64], R5 ;  /* 0x0000000506008986 */ /* 0x0001e8000c10190a */
[----:B------:R-:W2:Y:S04]  /*0150*/  @!P1 LDG.E R12, desc[UR10][R2.64] ;  /* 0x0000000a020c9981 */ /* 0x000ea8000c1e1900 */
[----:B------:R-:W3:Y:S01]  /*0160*/  @!P1 LDG.E R13, desc[UR10][R8.64] ;  /* 0x0000000a080d9981 */ /* 0x000ee2000c1e1900 */
[----:B------:R-:W-:-:S13]  /*0170*/  ISETP.GT.U32.AND P0, PT, R0, 0x7, PT ;  /* 0x000000070000780c */ /* 0x000fda0003f04070 */
[----:B------:R-:W1:Y:S02]  /*0180*/  @!P0 LDC.64 R10, c[0x0][0x388] ;  /* 0x0000e200ff0a8b82 */ /* 0x000e640000000a00 */
[----:B-1----:R-:W-:Y:S01]  /*0190*/  @!P0 IMAD.WIDE.U32 R10, R0, 0x4, R10 ;  /* 0x00000004000a8825 */ /* 0x002fe200078e000a */
[----:B--2---:R-:W-:-:S05]  /*01a0*/  @!P1 I2FP.F32.S32 R12, R12 ;  /* 0x0000000c000c9245 */ /* 0x004fca0000201400 */
[----:B---3--:R-:W-:-:S05]  /*01b0*/  @!P1 FADD R13, R12, R13 ;  /* 0x0000000d0c0d9221 */ /* 0x008fca0000000000 */
[----:B------:R0:W-:Y:S04]  /*01c0*/  @!P1 STG.E desc[UR10][R8.64], R13 ;  /* 0x0000000d08009986 */ /* 0x0001e8000c10190a */
[----:B------:R1:W2:Y:S04]  /*01d0*/  @!P0 LDG.E R12, desc[UR10][R2.64] ;  /* 0x0000000a020c8981 */ /* 0x0002a8000c1e1900 */
[----:B------:R-:W3:Y:S01]  /*01e0*/  @!P0 LDG.E R15, desc[UR10][R10.64] ;  /* 0x0000000a0a0f8981 */ /* 0x000ee2000c1e1900 */
[----:B------:R-:W-:-:S06]  /*01f0*/  RPCMOV.32 Rpc.LO, R0 ;  /* 0x0000000000007352 */ /* 0x000fcc0000000000 */
[----:B------:R-:W-:-:S05]  /*0200*/  CS2R.32 R0, SR_CgaSize ;  /* 0x0000000000007805 */ /* 0x000fca0000008a00 */
[----:B------:R-:W-:-:S05]  /*0210*/  IMAD R0, R0, -0xa0, RZ ;  /* 0xffffff6000007824 */ /* 0x000fca00078e02ff */
[----:B------:R-:W-:Y:S02]  /*0220*/  R2UR UR13, R0 ;  /* 0x00000000000d72ca */ /* 0x000fe400000e0000 */
[----:B------:R-:W-:-:S12]  /*0230*/  RPCMOV.32 R0, Rpc.LO ;  /* 0x0000000000007353 */ /* 0x000fd80000000000 */
[----:B------:R-:W4:Y:S01]  /*0240*/  LDCU UR13, c[0x0][UR13+0x258] ;  /* 0x00004b000d0d77ac */ /* 0x000f220008000800 */
[----:B------:R-:W-:-:S06]  /*0250*/  RPCMOV.32 Rpc.LO, R2 ;  /* 0x0000000200007352 */ /* 0x000fcc0000000000 */
[----:B-1----:R-:W-:-:S05]  /*0260*/  CS2R.32 R2, SR_CgaSize ;  /* 0x0000000000027805 */ /* 0x002fca0000008a00 */
[----:B------:R-:W-:-:S05]  /*0270*/  IMAD R2, R2, -0xa0, RZ ;  /* 0xffffff6002027824 */ /* 0x000fca00078e02ff */
[----:B------:R-:W-:Y:S02]  /*0280*/  R2UR UR14, R2 ;  /* 0x00000000020e72ca */ /* 0x000fe400000e0000 */
[----:B------:R-:W-:-:S12]  /*0290*/  RPCMOV.32 R2, Rpc.LO ;  /* 0x0000000000027353 */ /* 0x000fd80000000000 */
[----:B------:R-:W1:Y:S01]  /*02a0*/  LDCU UR14, c[0x0][UR14+0x254] ;  /* 0x00004a800e0e77ac */ /* 0x000e620008000800 */
[----:B----4-:R-:W-:-:S04]  /*02b0*/  UISETP.NE.U32.AND UP0, UPT, UR13, URZ, UPT ;  /* 0x000000ff0d00728c */ /* 0x010fc8000bf05070 */
[----:B-1----:R-:W-:Y:S01]  /*02c0*/  UISETP.NE.AND.EX UP0, UPT, UR14, URZ, UPT, UP0 ;  /* 0x000000ff0e00728c */ /* 0x002fe2000bf05300 */
[----:B--2---:R-:W-:-:S05]  /*02d0*/  @!P0 I2FP.F32.S32 R12, R12 ;  /* 0x0000000c000c8245 */ /* 0x004fca0000201400 */
[----:B---3--:R-:W-:-:S05]  /*02e0*/  @!P0 FADD R15, R12, R15 ;  /* 0x0000000f0c0f8221 */ /* 0x008fca0000000000 */
[----:B------:R0:W-:Y:S01]  /*02f0*/  @!P0 STG.E desc[UR10][R10.64], R15 ;  /* 0x0000000f0a008986 */ /* 0x0001e2000c10190a */
[----:B------:R-:W-:Y:S05]  /*0300*/  BRA.U UP0, `(.L_x_0) ;  /* 0x0000000100047547 */ /* 0x000fea000b800000 */
[----:B------:R-:W-:Y:S05]  /*0310*/  BPT.TRAP 0x1 ;  /* 0x000000040000795c */ /* 0x000fea0000300000 */
.L_x_0:
[----:B------:R-:W1:Y:S01]  /*0320*/  S2R R3, SR_TID.Y ;  /* 0x0000000000037919 */ /* 0x000e620000002200 */
[----:B------:R-:W-:Y:S01]  /*0330*/  BAR.SYNC.DEFER_BLOCKING 0x0 ;  /* 0x0000000000007b1d */ /* 0x000fe20000010000 */
[----:B------:R-:W-:-:S05]  /*0340*/  ISETP.GT.AND P0, PT, R0, 0x7, PT ;  /* 0x000000070000780c */ /* 0x000fca0003f04270 */
[----:B0-----:R-:W0:Y:S01]  /*0350*/  S2R R5, SR_TID.Z ;  /* 0x0000000000057919 */ /* 0x001e220000002300 */
[----:B-1----:R-:W-:-:S05]  /*0360*/  IMAD.IADD R4, R4, 0x1, R3 ;  /* 0x0000000104047824 */ /* 0x002fca00078e0203 */
[----:B0-----:R-:W-:-:S13]  /*0370*/  LOP3.LUT P1, RZ, R4, R5, RZ, 0xfc, !PT ;  /* 0x0000000504ff7212 */ /* 0x001fda000782fcff */
[----:B------:R-:W-:Y:S05]  /*0380*/  @P1 BRA `(.L_x_1) ;  /* 0x0000000000901947 */ /* 0x000fea0003800000 */
[----:B------:R-:W0:Y:S01]  /*0390*/  LDCU UR4, c[0x0][0x370] ;  /* 0x00006e00ff0477ac */ /* 0x000e220008000800 */
[----:B------:R-:W1:Y:S01]  /*03a0*/  S2UR UR7, SR_CTAID.Y ;  /* 0x00000000000779c3 */ /* 0x000e620000002600 */
[----:B------:R-:W2:Y:S01]  /*03b0*/  S2R R3, SR_LANEID ;  /* 0x0000000000037919 */ /* 0x000ea20000000000 */
[----:B------:R-:W-:Y:S01]  /*03c0*/  IMAD.U32 R2, RZ, RZ, UR13 ;  /* 0x0000000dff027e24 */ /* 0x000fe2000f8e00ff */
[----:B------:R-:W3:Y:S01]  /*03d0*/  LDCU UR5, c[0x0][0x374] ;  /* 0x00006e80ff0577ac */ /* 0x000ee20008000800 */
[----:B------:R-:W4:Y:S04]  /*03e0*/  LDCU UR6, c[0x0][0x378] ;  /* 0x00006f00ff0677ac */ /* 0x000f280008000800 */
[----:B------:R-:W5:Y:S01]  /*03f0*/  S2UR UR8, SR_CTAID.Z ;  /* 0x00000000000879c3 */ /* 0x000f620000002700 */
[----:B------:R-:W-:-:S02]  /*0400*/  VOTEU.ANY UR15, UPT, PT ;  /* 0x00000000000f7886 */ /* 0x000fc400038e0100 */
[----:B------:R-:W2:Y:S01]  /*0410*/  FLO.U32 R6, UR15 ;  /* 0x0000000f00067d00 */ /* 0x000ea200080e0000 */
[----:B0-----:R-:W-:-:S07]  /*0420*/  UIADD3 UR9, UPT, UPT, URZ, -UR4, URZ ;  /* 0x80000004ff097290 */ /* 0x001fce000fffe0ff */
[----:B------:R-:W0:Y:S01]  /*0430*/  POPC R4, UR15 ;  /* 0x0000000f00047d09 */ /* 0x000e220008000000 */
[----:B-1----:R-:W-:-:S03]  /*0440*/  UIADD3 UR4, UPT, UPT, UR12, UR7, URZ ;  /* 0x000000070c047290 */ /* 0x002fc6000fffe0ff */
[----:B------:R-:W-:Y:S02]  /*0450*/  UMOV UR7, UR9 ;  /* 0x0000000900077c82 */ /* 0x000fe40008000000 */
[----:B---3--:R-:W-:Y:S02]  /*0460*/  UIMAD UR5, UR7, UR5, URZ ;  /* 0x00000005070572a4 */ /* 0x008fe4000f8e02ff */
[----:B-----5:R-:W-:Y:S01]  /*0470*/  UIADD3 UR8, UPT, UPT, -UR8, URZ, URZ ;  /* 0x000000ff08087290 */ /* 0x020fe2000fffe1ff */
[----:B--2---:R-:W-:Y:S01]  /*0480*/  ISETP.EQ.U32.AND P1, PT, R6, R3, PT ;  /* 0x000000030600720c */ /* 0x004fe20003f22070 */
[----:B------:R-:W-:Y:S02]  /*0490*/  IMAD.U32 R3, RZ, RZ, UR14 ;  /* 0x0000000eff037e24 */ /* 0x000fe4000f8e00ff */
[----:B------:R-:W-:Y:S02]  /*04a0*/  UISETP.NE.AND UP0, UPT, UR4, UR8, UPT ;  /* 0x000000080400728c */ /* 0x000fe4000bf05270 */
[----:B----4-:R-:W-:-:S04]  /*04b0*/  UIMAD UR4, UR6, UR5, -0x7fffffff ;  /* 0x80000001060474a4 */ /* 0x010fc8000f8e0205 */
[----:B------:R-:W-:-:S06]  /*04c0*/  USEL UR4, UR4, 0x1, !UP0 ;  /* 0x0000000104047887 */ /* 0x000fcc000c000000 */
[----:B0-----:R-:W-:Y:S01]  /*04d0*/  IMAD R5, R4, UR4, RZ ;  /* 0x0000000404057c24 */ /* 0x001fe2000f8e02ff */
[----:B------:R-:W-:Y:S06]  /*04e0*/  @P1 MEMBAR.ALL.GPU ;  /* 0x0000000000001992 */ /* 0x000fec000000a000 */
[----:B------:R-:W-:-:S00]  /*04f0*/  @P1 ERRBAR ;  /* 0x00000000000019ab */ /* 0x000fc00000000000 */
[----:B------:R-:W-:Y:S06]  /*0500*/  @P1 CGAERRBAR ;  /* 0x00000000000015ab */ /* 0x000fec0000000000 */
[----:B------:R-:W2:Y:S01]  /*0510*/  @P1 ATOM.E.ADD.STRONG.GPU PT, R5, desc[UR10][R2.64+0x4], R5 ;  /* 0x800004050205198a */ /* 0x000ea200081ef10a */
[----:B------:R-:W0:Y:S02]  /*0520*/  S2R R7, SR_LTMASK ;  /* 0x0000000000077919 */ /* 0x000e240000003900 */
[----:B0-----:R-:W-:-:S06]  /*0530*/  LOP3.LUT R7, R7, UR15, RZ, 0xc0, !PT ;  /* 0x0000000f07077c12 */ /* 0x001fcc000f8ec0ff */
[----:B------:R-:W0:Y:S01]  /*0540*/  POPC R7, R7 ;  /* 0x0000000700077309 */ /* 0x000e220000000000 */
[----:B--2---:R-:W0:Y:S02]  /*0550*/  SHFL.IDX PT, R4, R5, R6, 0x1f ;  /* 0x00001f0605047589 */ /* 0x004e2400000e0000 */
[----:B0-----:R-:W-:-:S07]  /*0560*/  IMAD R4, R7, UR4, R4 ;  /* 0x0000000407047c24 */ /* 0x001fce000f8e0204 */
.L_x_2:
[----:B------:R-:W2:Y:S04]  /*0570*/  LD.E.STRONG.GPU R5, desc[UR10][R2.64+0x4] ;  /* 0x0000040a02057980 */ /* 0x000ea8000c10f900 */
[----:B--2---:R-:W-:Y:S01]  /*0580*/  CCTL.IVALL ;  /* 0x00000000ff00798f */ /* 0x004fe20002000000 */
[----:B------:R-:W-:Y:S05]  /*0590*/  YIELD ;  /* 0x0000000000007946 */ /* 0x000fea0003800000 */
[----:B------:R-:W-:-:S04]  /*05a0*/  LOP3.LUT R5, R5, R4, RZ, 0x3c, !PT ;  /* 0x0000000405057212 */ /* 0x000fc800078e3cff */
[----:B------:R-:W-:-:S13]  /*05b0*/  ISETP.GT.AND P1, PT, R5, -0x1, PT ;  /* 0xffffffff0500780c */ /* 0x000fda0003f24270 */
[----:B------:R-:W-:Y:S05]  /*05c0*/  @P1 BRA `(.L_x_2) ;  /* 0xfffffffc00e81947 */ /* 0x000fea000383ffff */
.L_x_1:
[----:B------:R-:W-:Y:S05]  /*05d0*/  WARPSYNC.ALL ;  /* 0x0000000000007948 */ /* 0x000fea0003800000 */
[----:B------:R-:W-:Y:S06]  /*05e0*/  BAR.SYNC.DEFER_BLOCKING 0x0 ;  /* 0x0000000000007b1d */ /* 0x000fec0000010000 */
[----:B------:R-:W-:Y:S05]  /*05f0*/  @P0 EXIT ;  /* 0x000000000000094d */ /* 0x000fea0003800000 */
[----:B------:R-:W0:Y:S02]  /*0600*/  LDC.64 R2, c[0x0][0x388] ;  /* 0x0000e200ff027b82 */ /* 0x000e240000000a00 */
[----:B0-----:R-:W-:-:S05]  /*0610*/  IMAD.WIDE R2, R0, 0x4, R2 ;  /* 0x0000000400027825 */ /* 0x001fca00078e0202 */
[----:B------:R-:W2:Y:S01]  /*0620*/  LDG.E R0, desc[UR10][R2.64] ;  /* 0x0000000a02007981 */ /* 0x000ea2000c1e1900 */
[----:B------:R-:W-:Y:S01]  /*0630*/  IMAD.MOV.U32 R5, RZ, RZ, 0x3eaaaaab ;  /* 0x3eaaaaabff057424 */ /* 0x000fe200078e00ff */
[----:B------:R-:W-:Y:S01]  /*0640*/  BSSY.RECONVERGENT B1, `(.L_x_3) ;  /* 0x000000c000017945 */ /* 0x000fe20003800200 */
[----:B------:R-:W-:-:S04]  /*0650*/  IMAD.MOV.U32 R4, RZ, RZ, 0x40400000 ;  /* 0x40400000ff047424 */ /* 0x000fc800078e00ff */
[----:B------:R-:W-:-:S04]  /*0660*/  FFMA R4, R5, -R4, 1 ;  /* 0x3f80000005047423 */ /* 0x000fc80000000804 */
[----:B------:R-:W-:Y:S01]  /*0670*/  FFMA R5, R4, R5, 0.3333333432674407959 ;  /* 0x3eaaaaab04057423 */ /* 0x000fe20000000005 */
[----:B--2---:R-:W0:Y:S03]  /*0680*/  FCHK P0, R0, 3 ;  /* 0x4040000000007902 */ /* 0x004e260000000000 */
[----:B------:R-:W-:-:S04]  /*0690*/  FFMA R4, R0, R5, RZ ;  /* 0x0000000500047223 */ /* 0x000fc800000000ff */
[----:B------:R-:W-:-:S04]  /*06a0*/  FFMA R6, R4, -3, R0 ;  /* 0xc040000004067823 */ /* 0x000fc80000000000 */
[----:B------:R-:W-:Y:S01]  /*06b0*/  FFMA R5, R5, R6, R4 ;  /* 0x0000000605057223 */ /* 0x000fe20000000004 */
[----:B0-----:R-:W-:Y:S06]  /*06c0*/  @!P0 BRA `(.L_x_4) ;  /* 0x00000000000c8947 */ /* 0x001fec0003800000 */
[----:B------:R-:W-:-:S07]  /*06d0*/  MOV R4, 0x6f0 ;  /* 0x000006f000047802 */ /* 0x000fce0000000f00 */
[----:B------:R-:W-:Y:S05]  /*06e0*/  CALL.REL.NOINC `($__internal_0_$__cuda_sm3x_div_rn_noftz_f32_slowpath) ;  /* 0x0000000000107944 */ /* 0x000fea0003c00000 */
[----:B------:R-:W-:-:S07]  /*06f0*/  IMAD.MOV.U32 R5, RZ, RZ, R6 ;  /* 0x000000ffff057224 */ /* 0x000fce00078e0006 */
.L_x_4:
[----:B------:R-:W-:Y:S05]  /*0700*/  BSYNC.RECONVERGENT B1 ;  /* 0x0000000000017941 */ /* 0x000fea0003800200 */
.L_x_3:
[----:B------:R-:W-:Y:S01]  /*0710*/  STG.E desc[UR10][R2.64], R5 ;  /* 0x0000000502007986 */ /* 0x000fe2000c10190a */
[----:B------:R-:W-:Y:S05]  /*0720*/  EXIT ;  /* 0x000000000000794d */ /* 0x000fea0003800000 */
        .weak           $__internal_0_$__cuda_sm3x_div_rn_noftz_f32_slowpath
        .type           $__internal_0_$__cuda_sm3x_div_rn_noftz_f32_slowpath,@function
        .size           $__internal_0_$__cuda_sm3x_div_rn_noftz_f32_slowpath,(.L_x_18 - $__internal_0_$__cuda_sm3x_div_rn_noftz_f32_slowpath)
$__internal_0_$__cuda_sm3x_div_rn_noftz_f32_slowpath:
[--C-:B------:R-:W-:Y:S01]  /*0730*/  SHF.R.U32.HI R5, RZ, 0x17, R0.reuse ;  /* 0x00000017ff057819 */ /* 0x100fe20000011600 */
[----:B------:R-:W-:Y:S04]  /*0740*/  BSSY.RECONVERGENT B0, `(.L_x_5) ;  /* 0x000005c000007945 */ /* 0x000fe80003800200 */
[----:B------:R-:W-:Y:S01]  /*0750*/  BSSY.RELIABLE B2, `(.L_x_6) ;  /* 0x000001a000027945 */ /* 0x000fe20003800100 */
[----:B------:R-:W-:Y:S01]  /*0760*/  IMAD.MOV.U32 R6, RZ, RZ, R0 ;  /* 0x000000ffff067224 */ /* 0x000fe200078e0000 */
[----:B------:R-:W-:-:S05]  /*0770*/  LOP3.LUT R5, R5, 0xff, RZ, 0xc0, !PT ;  /* 0x000000ff05057812 */ /* 0x000fca00078ec0ff */
[----:B------:R-:W-:-:S05]  /*0780*/  VIADD R8, R5, 0xffffffff ;  /* 0xffffffff05087836 */ /* 0x000fca0000000000 */
[----:B------:R-:W-:-:S13]  /*0790*/  ISETP.GT.U32.OR P0, PT, R8, 0xfd, !PT ;  /* 0x000000fd0800780c */ /* 0x000fda0007f04470 */
[----:B------:R-:W-:Y:S01]  /*07a0*/  @!P0 IMAD.MOV.U32 R7, RZ, RZ, RZ ;  /* 0x000000ffff078224 */ /* 0x000fe200078e00ff */
[----:B------:R-:W-:Y:S06]  /*07b0*/  @!P0 BRA `(.L_x_7) ;  /* 0x00000000004c8947 */ /* 0x000fec0003800000 */
[----:B------:R-:W-:-:S13]  /*07c0*/  FSETP.GTU.FTZ.AND P0, PT, |R0|, +INF , PT ;  /* 0x7f8000000000780b */ /* 0x000fda0003f1c200 */
[----:B------:R-:W-:Y:S05]  /*07d0*/  @P0 BREAK.RELIABLE B2 ;  /* 0x0000000000020942 */ /* 0x000fea0003800100 */
[----:B------:R-:W-:Y:S05]  /*07e0*/  @P0 BRA `(.L_x_8) ;  /* 0x0000000400400947 */ /* 0x000fea0003800000 */
[----:B------:R-:W-:-:S05]  /*07f0*/  HFMA2 R7, -RZ, RZ, 2.125, 0 ;  /* 0x40400000ff077431 */ /* 0x000fca00000001ff */
[----:B------:R-:W-:-:S13]  /*0800*/  LOP3.LUT P0, RZ, R7, 0x7fffffff, R6, 0xc8, !PT ;  /* 0x7fffffff07ff7812 */ /* 0x000fda000780c806 */
[----:B------:R-:W-:Y:S05]  /*0810*/  @!P0 BREAK.RELIABLE B2 ;  /* 0x0000000000028942 */ /* 0x000fea0003800100 */
[----:B------:R-:W-:Y:S05]  /*0820*/  @!P0 BRA `(.L_x_9) ;  /* 0x0000000400288947 */ /* 0x000fea0003800000 */
[----:B------:R-:W-:-:S13]  /*0830*/  LOP3.LUT P0, RZ, R6, 0x7fffffff, RZ, 0xc0, !PT ;  /* 0x7fffffff06ff7812 */ /* 0x000fda000780c0ff */
[----:B------:R-:W-:Y:S05]  /*0840*/  @!P0 BREAK.RELIABLE B2 ;  /* 0x0000000000028942 */ /* 0x000fea0003800100 */
[----:B------:R-:W-:Y:S05]  /*0850*/  @!P0 BRA `(.L_x_10) ;  /* 0x0000000400148947 */ /* 0x000fea0003800000 */
[----:B------:R-:W-:Y:S02]  /*0860*/  FSETP.NEU.FTZ.AND P0, PT, |R0|, +INF , PT ;  /* 0x7f8000000000780b */ /* 0x000fe40003f1d200 */
[----:B------:R-:W-:-:S04]  /*0870*/  LOP3.LUT P1, RZ, R7, 0x7fffffff, RZ, 0xc0, !PT ;  /* 0x7fffffff07ff7812 */ /* 0x000fc8000782c0ff */
[----:B------:R-:W-:-:S13]  /*0880*/  PLOP3.LUT P0, PT, P0, P1, PT, 0x2f, 0xf2 ;  /* 0x0000000000f2781c */ /* 0x000fda0000702577 */
[----:B------:R-:W-:Y:S05]  /*0890*/  @P0 BREAK.RELIABLE B2 ;  /* 0x0000000000020942 */ /* 0x000fea0003800100 */
[----:B------:R-:W-:Y:S05]  /*08a0*/  @P0 BRA `(.L_x_11) ;  /* 0x0000000000f40947 */ /* 0x000fea0003800000 */
[----:B------:R-:W-:-:S13]  /*08b0*/  ISETP.GE.AND P0, PT, R8, RZ, PT ;  /* 0x000000ff0800720c */ /* 0x000fda0003f06270 */
[----:B------:R-:W-:Y:S02]  /*08c0*/  @P0 IMAD.MOV.U32 R7, RZ, RZ, RZ ;  /* 0x000000ffff070224 */ /* 0x000fe400078e00ff */
[----:B------:R-:W-:Y:S01]  /*08d0*/  @!P0 FFMA R6, R0, 1.84467440737095516160e+19, RZ ;  /* 0x5f80000000068823 */ /* 0x000fe200000000ff */
[----:B------:R-:W-:-:S07]  /*08e0*/  @!P0 IMAD.MOV.U32 R7, RZ, RZ, -0x40 ;  /* 0xffffffc0ff078424 */ /* 0x000fce00078e00ff */
.L_x_7:
[----:B------:R-:W-:Y:S05]  /*08f0*/  BSYNC.RELIABLE B2 ;  /* 0x0000000000027941 */ /* 0x000fea0003800100 */
.L_x_6:
[----:B------:R-:W-:Y:S01]  /*0900*/  UMOV UR4, 0x40400000 ;  /* 0x4040000000047882 */ /* 0x000fe20000000000 */
[----:B------:R-:W-:Y:S01]  /*0910*/  VIADD R5, R5, 0xffffff81 ;  /* 0xffffff8105057836 */ /* 0x000fe20000000000 */
[----:B------:R-:W-:Y:S01]  /*0920*/  UIADD3 UR4, UPT, UPT, UR4, -0x800000, URZ ;  /* 0xff80000004047890 */ /* 0x000fe2000fffe0ff */
[----:B------:R-:W-:Y:S02]  /*0930*/  BSSY.RECONVERGENT B2, `(.L_x_12) ;  /* 0x0000033000027945 */ /* 0x000fe40003800200 */
[----:B------:R-:W-:Y:S01]  /*0940*/  IMAD R0, R5, -0x800000, R6 ;  /* 0xff80000005007824 */ /* 0x000fe200078e0206 */
[----:B------:R-:W-:Y:S02]  /*0950*/  IADD3 R7, PT, PT, R7, -0x1, R5 ;  /* 0xffffffff07077810 */ /* 0x000fe40007ffe005 */
[----:B------:R-:W-:-:S03]  /*0960*/  FADD.FTZ R9, -RZ, -UR4 ;  /* 0x80000004ff097e21 */ /* 0x000fc60008010100 */
[----:B------:R-:W0:Y:S02]  /*0970*/  MUFU.RCP R8, UR4 ;  /* 0x0000000400087d08 */ /* 0x000e240008001000 */
[----:B0-----:R-:W-:-:S04]  /*0980*/  FFMA R11, R8, R9, 1 ;  /* 0x3f800000080b7423 */ /* 0x001fc80000000009 */
[----:B------:R-:W-:-:S04]  /*0990*/  FFMA R11, R8, R11, R8 ;  /* 0x0000000b080b7223 */ /* 0x000fc80000000008 */
[----:B------:R-:W-:-:S04]  /*09a0*/  FFMA R6, R0, R11, RZ ;  /* 0x0000000b00067223 */ /* 0x000fc800000000ff */
[----:B------:R-:W-:-:S04]  /*09b0*/  FFMA R8, R9, R6, R0 ;  /* 0x0000000609087223 */ /* 0x000fc80000000000 */
[----:B------:R-:W-:-:S04]  /*09c0*/  FFMA R8, R11, R8, R6 ;  /* 0x000000080b087223 */ /* 0x000fc80000000006 */
[----:B------:R-:W-:-:S04]  /*09d0*/  FFMA R9, R9, R8, R0 ;  /* 0x0000000809097223 */ /* 0x000fc80000000000 */
[----:B------:R-:W-:-:S05]  /*09e0*/  FFMA R6, R11, R9, R8 ;  /* 0x000000090b067223 */ /* 0x000fca0000000008 */
[----:B------:R-:W-:-:S04]  /*09f0*/  SHF.R.U32.HI R0, RZ, 0x17, R6 ;  /* 0x00000017ff007819 */ /* 0x000fc80000011606 */
[----:B------:R-:W-:-:S05]  /*0a00*/  LOP3.LUT R0, R0, 0xff, RZ, 0xc0, !PT ;  /* 0x000000ff00007812 */ /* 0x000fca00078ec0ff */
[----:B------:R-:W-:-:S04]  /*0a10*/  IMAD.IADD R10, R0, 0x1, R7 ;  /* 0x00000001000a7824 */ /* 0x000fc800078e0207 */
[----:B------:R-:W-:-:S05]  /*0a20*/  VIADD R0, R10, 0xffffffff ;  /* 0xffffffff0a007836 */ /* 0x000fca0000000000 */
[----:B------:R-:W-:-:S13]  /*0a30*/  ISETP.GE.U32.AND P0, PT, R0, 0xfe, PT ;  /* 0x000000fe0000780c */ /* 0x000fda0003f06070 */
[----:B------:R-:W-:Y:S05]  /*0a40*/  @!P0 BRA `(.L_x_13) ;  /* 0x0000000000808947 */ /* 0x000fea0003800000 */
[----:B------:R-:W-:-:S13]  /*0a50*/  ISETP.GT.AND P0, PT, R10, 0xfe, PT ;  /* 0x000000fe0a00780c */ /* 0x000fda0003f04270 */
[----:B------:R-:W-:Y:S05]  /*0a60*/  @P0 BRA `(.L_x_14) ;  /* 0x00000000006c0947 */ /* 0x000fea0003800000 */
[----:B------:R-:W-:-:S13]  /*0a70*/  ISETP.GE.AND P0, PT, R10, 0x1, PT ;  /* 0x000000010a00780c */ /* 0x000fda0003f06270 */
[----:B------:R-:W-:Y:S05]  /*0a80*/  @P0 BRA `(.L_x_15) ;  /* 0x0000000000740947 */ /* 0x000fea0003800000 */
[----:B------:R-:W-:Y:S02]  /*0a90*/  ISETP.GE.AND P0, PT, R10, -0x18, PT ;  /* 0xffffffe80a00780c */ /* 0x000fe40003f06270 */
[----:B------:R-:W-:-:S11]  /*0aa0*/  LOP3.LUT R6, R6, 0x80000000, RZ, 0xc0, !PT ;  /* 0x8000000006067812 */ /* 0x000fd600078ec0ff */
[----:B------:R-:W-:Y:S05]  /*0ab0*/  @!P0 BRA `(.L_x_15) ;  /* 0x0000000000688947 */ /* 0x000fea0003800000 */
[CC--:B------:R-:W-:Y:S01]  /*0ac0*/  FFMA.RZ R0, R11.reuse, R9.reuse, R8 ;  /* 0x000000090b007223 */ /* 0x0c0fe2000000c008 */
[----:B------:R-:W-:Y:S01]  /*0ad0*/  IMAD.MOV R7, RZ, RZ, -R10 ;  /* 0x000000ffff077224 */ /* 0x000fe200078e0a0a */
[C---:B------:R-:W-:Y:S02]  /*0ae0*/  ISETP.NE.AND P2, PT, R10.reuse, RZ, PT ;  /* 0x000000ff0a00720c */ /* 0x040fe40003f45270 */
[----:B------:R-:W-:Y:S02]  /*0af0*/  ISETP.NE.AND P1, PT, R10, RZ, PT ;  /* 0x000000ff0a00720c */ /* 0x000fe40003f25270 */
[----:B------:R-:W-:Y:S01]  /*0b00*/  LOP3.LUT R5, R0, 0x7fffff, RZ, 0xc0, !PT ;  /* 0x007fffff00057812 */ /* 0x000fe200078ec0ff */
[CCC-:B------:R-:W-:Y:S01]  /*0b10*/  FFMA.RP R0, R11.reuse, R9.reuse, R8.reuse ;  /* 0x000000090b007223 */ /* 0x1c0fe20000008008 */
[----:B------:R-:W-:Y:S01]  /*0b20*/  FFMA.RM R11, R11, R9, R8 ;  /* 0x000000090b0b7223 */ /* 0x000fe20000004008 */
[----:B------:R-:W-:Y:S02]  /*0b30*/  IADD3 R8, PT, PT, R10, 0x20, RZ ;  /* 0x000000200a087810 */ /* 0x000fe40007ffe0ff */
[----:B------:R-:W-:-:S02]  /*0b40*/  LOP3.LUT R5, R5, 0x800000, RZ, 0xfc, !PT ;  /* 0x0080000005057812 */ /* 0x000fc400078efcff */
[----:B------:R-:W-:Y:S02]  /*0b50*/  FSETP.NEU.FTZ.AND P0, PT, R0, R11, PT ;  /* 0x0000000b0000720b */ /* 0x000fe40003f1d000 */
[----:B------:R-:W-:Y:S02]  /*0b60*/  SHF.L.U32 R8, R5, R8, RZ ;  /* 0x0000000805087219 */ /* 0x000fe400000006ff */
[----:B------:R-:W-:Y:S02]  /*0b70*/  SEL R0, R7, RZ, P2 ;  /* 0x000000ff07007207 */ /* 0x000fe40001000000 */
[----:B------:R-:W-:Y:S02]  /*0b80*/  ISETP.NE.AND P1, PT, R8, RZ, P1 ;  /* 0x000000ff0800720c */ /* 0x000fe40000f25270 */
[----:B------:R-:W-:Y:S02]  /*0b90*/  SHF.R.U32.HI R0, RZ, R0, R5 ;  /* 0x00000000ff007219 */ /* 0x000fe40000011605 */
[----:B------:R-:W-:-:S02]  /*0ba0*/  PLOP3.LUT P0, PT, P0, P1, PT, 0xf8, 0x8f ;  /* 0x00000000008f781c */ /* 0x000fc40000703f70 */
[----:B------:R-:W-:Y:S02]  /*0bb0*/  SHF.R.U32.HI R8, RZ, 0x1, R0 ;  /* 0x00000001ff087819 */ /* 0x000fe40000011600 */
[----:B------:R-:W-:-:S04]  /*0bc0*/  SEL R5, RZ, 0x1, !P0 ;  /* 0x00000001ff057807 */ /* 0x000fc80004000000 */
[----:B------:R-:W-:-:S04]  /*0bd0*/  LOP3.LUT R5, R5, 0x1, R8, 0xf8, !PT ;  /* 0x0000000105057812 */ /* 0x000fc800078ef808 */
[----:B------:R-:W-:-:S05]  /*0be0*/  LOP3.LUT R5, R5, R0, RZ, 0xc0, !PT ;  /* 0x0000000005057212 */ /* 0x000fca00078ec0ff */
[----:B------:R-:W-:-:S05]  /*0bf0*/  IMAD.IADD R5, R8, 0x1, R5 ;  /* 0x0000000108057824 */ /* 0x000fca00078e0205 */
[----:B------:R-:W-:Y:S01]  /*0c00*/  LOP3.LUT R6, R5, R6, RZ, 0xfc, !PT ;  /* 0x0000000605067212 */ /* 0x000fe200078efcff */
[----:B------:R-:W-:Y:S06]  /*0c10*/  BRA `(.L_x_15) ;  /* 0x0000000000107947 */ /* 0x000fec0003800000 */
.L_x_14:
[----:B------:R-:W-:-:S04]  /*0c20*/  LOP3.LUT R6, R6, 0x80000000, RZ, 0xc0, !PT ;  /* 0x8000000006067812 */ /* 0x000fc800078ec0ff */
[----:B------:R-:W-:Y:S01]  /*0c30*/  LOP3.LUT R6, R6, 0x7f800000, RZ, 0xfc, !PT ;  /* 0x7f80000006067812 */ /* 0x000fe200078efcff */
[----:B------:R-:W-:Y:S06]  /*0c40*/  BRA `(.L_x_15) ;  /* 0x0000000000047947 */ /* 0x000fec0003800000 */
.L_x_13:
[----:B------:R-:W-:-:S07]  /*0c50*/  IMAD R6, R7, 0x800000, R6 ;  /* 0x0080000007067824 */ /* 0x000fce00078e0206 */
.L_x_15:
[----:B------:R-:W-:Y:S05]  /*0c60*/  BSYNC.RECONVERGENT B2 ;  /* 0x0000000000027941 */ /* 0x000fea0003800200 */
.L_x_12:
[----:B------:R-:W-:Y:S05]  /*0c70*/  BRA `(.L_x_16) ;  /* 0x0000000000207947 */ /* 0x000fea0003800000 */
.L_x_11:
[----:B------:R-:W-:-:S04]  /*0c80*/  LOP3.LUT R6, R7, 0x80000000, R6, 0x48, !PT ;  /* 0x8000000007067812 */ /* 0x000fc800078e4806 */
[----:B------:R-:W-:Y:S01]  /*0c90*/  LOP3.LUT R6, R6, 0x7f800000, RZ, 0xfc, !PT ;  /* 0x7f80000006067812 */ /* 0x000fe200078efcff */
[----:B------:R-:W-:Y:S06]  /*0ca0*/  BRA `(.L_x_16) ;  /* 0x0000000000147947 */ /* 0x000fec0003800000 */
.L_x_10:
[----:B------:R-:W-:Y:S01]  /*0cb0*/  LOP3.LUT R6, R7, 0x80000000, R6, 0x48, !PT ;  /* 0x8000000007067812 */ /* 0x000fe200078e4806 */
[----:B------:R-:W-:Y:S06]  /*0cc0*/  BRA `(.L_x_16) ;  /* 0x00000000000c7947 */ /* 0x000fec0003800000 */
.L_x_9:
[----:B------:R-:W0:Y:S01]  /*0cd0*/  MUFU.RSQ R6, -QNAN ;  /* 0xffc0000000067908 */ /* 0x000e220000001400 */
[----:B------:R-:W-:Y:S05]  /*0ce0*/  BRA `(.L_x_16) ;  /* 0x0000000000047947 */ /* 0x000fea0003800000 */
.L_x_8:
[----:B------:R-:W-:-:S07]  /*0cf0*/  FADD.FTZ R6, R0, 3 ;  /* 0x4040000000067421 */ /* 0x000fce0000010000 */
.L_x_16:
[----:B------:R-:W-:Y:S05]  /*0d00*/  BSYNC.RECONVERGENT B0 ;  /* 0x0000000000007941 */ /* 0x000fea0003800200 */
.L_x_5:
[----:B------:R-:W-:-:S04]  /*0d10*/  IMAD.MOV.U32 R5, RZ, RZ, 0x0 ;  /* 0x00000000ff057424 */ /* 0x000fc800078e00ff */
[----:B0-----:R-:W-:Y:S05]  /*0d20*/  RET.REL.NODEC R4 `(_Z9movingAvgPiPf) ;  /* 0xfffffff004b47950 */ /* 0x001fea0003c3ffff */
.L_x_17:
[----:B------:R-:W-:-:S00]  /*0d30*/  BRA `(.L_x_17) ;  /* 0xfffffffc00fc7947 */ /* 0x000fc0000383ffff */
[----:B------:R-:W-:-:S00]  /*0d40*/  NOP ;  /* 0x0000000000007918 */ /* 0x000fc00000000000 */
        /* <DEDUP_REMOVED lines=11> */
.L_x_18:


//--------------------- .nv.shared.reserved.0     --------------------------
	.section	.nv.shared.reserved.0,"aw",@nobits
	.weak		__nv_reservedSMEM_offset_0_alias
	.size		__nv_reservedSMEM_offset_0_alias, 0, 64
	.other		__nv_reservedSMEM_offset_0_alias,@"STO_CUDA_RESERVED_SHARED STV_DEFAULT"
__nv_reservedSMEM_offset_0_alias:
	.zero		0
	.zero		64


//--------------------- .nv.constant0._Z9movingAvgPiPf --------------------------
	.section	.nv.constant0._Z9movingAvgPiPf,"a",@progbits
	.sectionflags	@""
	.align	4
.nv.constant0._Z9movingAvgPiPf:
	.zero		912


//--------------------- SYMBOLS --------------------------

	.type		.nv.reservedSmem.offset0,@object
	.size		.nv.reservedSmem.offset0,0x4
